//
// Generated by NVIDIA NVVM Compiler
//
// Compiler Build ID: CL-36424714
// Cuda compilation tools, release 13.0, V13.0.88
// Based on NVVM 20.0.0
//

.version 9.0
.target sm_100
.address_size 64

	// .globl	_Z10vector_addPdS_S_

.visible .entry _Z10vector_addPdS_S_(
	.param .u64 .ptr .align 1 _Z10vector_addPdS_S__param_0,
	.param .u64 .ptr .align 1 _Z10vector_addPdS_S__param_1,
	.param .u64 .ptr .align 1 _Z10vector_addPdS_S__param_2
)
{
	.reg .pred 	%p<2>;
	.reg .b32 	%r<9>;
	.reg .b64 	%rd<11>;
	.reg .b64 	%fd<65>;

	ld.param.u64 	%rd4, [_Z10vector_addPdS_S__param_0];
	ld.param.u64 	%rd5, [_Z10vector_addPdS_S__param_1];
	ld.param.u64 	%rd6, [_Z10vector_addPdS_S__param_2];
	cvta.to.global.u64 	%rd7, %rd6;
	cvta.to.global.u64 	%rd8, %rd5;
	cvta.to.global.u64 	%rd9, %rd4;
	mov.u32 	%r4, %ctaid.x;
	mov.u32 	%r5, %ntid.x;
	mov.u32 	%r6, %tid.x;
	mad.lo.s32 	%r7, %r4, %r5, %r6;
	mul.wide.s32 	%rd10, %r7, 8;
	add.s64 	%rd1, %rd9, %rd10;
	add.s64 	%rd2, %rd8, %rd10;
	add.s64 	%rd3, %rd7, %rd10;
	mov.b32 	%r8, 0;
$L__BB0_1:
	ld.global.f64 	%fd1, [%rd1];
	ld.global.f64 	%fd2, [%rd2];
	mul.f64 	%fd3, %fd2, %fd2;
	fma.rn.f64 	%fd4, %fd1, %fd1, %fd3;
	st.global.f64 	[%rd3], %fd4;
	ld.global.f64 	%fd5, [%rd1];
	ld.global.f64 	%fd6, [%rd2];
	mul.f64 	%fd7, %fd6, %fd6;
	fma.rn.f64 	%fd8, %fd5, %fd5, %fd7;
	st.global.f64 	[%rd3], %fd8;
	ld.global.f64 	%fd9, [%rd1];
	ld.global.f64 	%fd10, [%rd2];
	mul.f64 	%fd11, %fd10, %fd10;
	fma.rn.f64 	%fd12, %fd9, %fd9, %fd11;
	st.global.f64 	[%rd3], %fd12;
	ld.global.f64 	%fd13, [%rd1];
	ld.global.f64 	%fd14, [%rd2];
	mul.f64 	%fd15, %fd14, %fd14;
	fma.rn.f64 	%fd16, %fd13, %fd13, %fd15;
	st.global.f64 	[%rd3], %fd16;
	ld.global.f64 	%fd17, [%rd1];
	ld.global.f64 	%fd18, [%rd2];
	mul.f64 	%fd19, %fd18, %fd18;
	fma.rn.f64 	%fd20, %fd17, %fd17, %fd19;
	st.global.f64 	[%rd3], %fd20;
	ld.global.f64 	%fd21, [%rd1];
	ld.global.f64 	%fd22, [%rd2];
	mul.f64 	%fd23, %fd22, %fd22;
	fma.rn.f64 	%fd24, %fd21, %fd21, %fd23;
	st.global.f64 	[%rd3], %fd24;
	ld.global.f64 	%fd25, [%rd1];
	ld.global.f64 	%fd26, [%rd2];
	mul.f64 	%fd27, %fd26, %fd26;
	fma.rn.f64 	%fd28, %fd25, %fd25, %fd27;
	st.global.f64 	[%rd3], %fd28;
	ld.global.f64 	%fd29, [%rd1];
	ld.global.f64 	%fd30, [%rd2];
	mul.f64 	%fd31, %fd30, %fd30;
	fma.rn.f64 	%fd32, %fd29, %fd29, %fd31;
	st.global.f64 	[%rd3], %fd32;
	ld.global.f64 	%fd33, [%rd1];
	ld.global.f64 	%fd34, [%rd2];
	mul.f64 	%fd35, %fd34, %fd34;
	fma.rn.f64 	%fd36, %fd33, %fd33, %fd35;
	st.global.f64 	[%rd3], %fd36;
	ld.global.f64 	%fd37, [%rd1];
	ld.global.f64 	%fd38, [%rd2];
	mul.f64 	%fd39, %fd38, %fd38;
	fma.rn.f64 	%fd40, %fd37, %fd37, %fd39;
	st.global.f64 	[%rd3], %fd40;
	ld.global.f64 	%fd41, [%rd1];
	ld.global.f64 	%fd42, [%rd2];
	mul.f64 	%fd43, %fd42, %fd42;
	fma.rn.f64 	%fd44, %fd41, %fd41, %fd43;
	st.global.f64 	[%rd3], %fd44;
	ld.global.f64 	%fd45, [%rd1];
	ld.global.f64 	%fd46, [%rd2];
	mul.f64 	%fd47, %fd46, %fd46;
	fma.rn.f64 	%fd48, %fd45, %fd45, %fd47;
	st.global.f64 	[%rd3], %fd48;
	ld.global.f64 	%fd49, [%rd1];
	ld.global.f64 	%fd50, [%rd2];
	mul.f64 	%fd51, %fd50, %fd50;
	fma.rn.f64 	%fd52, %fd49, %fd49, %fd51;
	st.global.f64 	[%rd3], %fd52;
	ld.global.f64 	%fd53, [%rd1];
	ld.global.f64 	%fd54, [%rd2];
	mul.f64 	%fd55, %fd54, %fd54;
	fma.rn.f64 	%fd56, %fd53, %fd53, %fd55;
	st.global.f64 	[%rd3], %fd56;
	ld.global.f64 	%fd57, [%rd1];
	ld.global.f64 	%fd58, [%rd2];
	mul.f64 	%fd59, %fd58, %fd58;
	fma.rn.f64 	%fd60, %fd57, %fd57, %fd59;
	st.global.f64 	[%rd3], %fd60;
	ld.global.f64 	%fd61, [%rd1];
	ld.global.f64 	%fd62, [%rd2];
	mul.f64 	%fd63, %fd62, %fd62;
	fma.rn.f64 	%fd64, %fd61, %fd61, %fd63;
	st.global.f64 	[%rd3], %fd64;
	add.s32 	%r8, %r8, 16;
	setp.ne.s32 	%p1, %r8, 10000;
	@%p1 bra 	$L__BB0_1;
	ret;

}


// ===== COMPILED SASS (sm_100) =====

	.target	sm_100

	.elftype	@"ET_EXEC"


//--------------------- .note.nv.tkinfo           --------------------------
	.section	.note.nv.tkinfo,"",@"SHT_NOTE"
	.sectionflags	@"SHF_NOTE_NV_TKINFO"
	.tkinfo
        /*0018*/ 	.word	0x00000002
        /*0030*/ 	.string	""
        /*0030*/ 	.string	"ptxas"
        /*0030*/ 	.string	"Cuda compilation tools, release 13.0, V13.0.88"
        /*0030*/ 	.string	"Build cuda_13.0.r13.0/compiler.36424714_0"
        /*0030*/ 	.string	"-arch sm_100 -m 64 "



//--------------------- .note.nv.cuinfo           --------------------------
	.section	.note.nv.cuinfo,"",@"SHT_NOTE"
	.sectionflags	@"SHF_NOTE_NV_CUINFO"
        /*0018*/ 	.short	0x0002
        /*001a*/ 	.short	0x0064
        /*001c*/ 	.short	0x0082
	.zero		2


//--------------------- .nv.info                  --------------------------
	.section	.nv.info,"",@"SHT_CUDA_INFO"
	.align	4


	//----- nvinfo : EIATTR_REGCOUNT
	.align		4
        /*0000*/ 	.byte	0x04, 0x2f
        /*0002*/ 	.short	(.L_1 - .L_0)
	.align		4
.L_0:
        /*0004*/ 	.word	index@(_Z10vector_addPdS_S_)
        /*0008*/ 	.word	0x00000012


	//----- nvinfo : EIATTR_FRAME_SIZE
	.align		4
.L_1:
        /*000c*/ 	.byte	0x04, 0x11
        /*000e*/ 	.short	(.L_3 - .L_2)
	.align		4
.L_2:
        /*0010*/ 	.word	index@(_Z10vector_addPdS_S_)
        /*0014*/ 	.word	0x00000000


	//----- nvinfo : EIATTR_MIN_STACK_SIZE
	.align		4
.L_3:
        /*0018*/ 	.byte	0x04, 0x12
        /*001a*/ 	.short	(.L_5 - .L_4)
	.align		4
.L_4:
        /*001c*/ 	.word	index@(_Z10vector_addPdS_S_)
        /*0020*/ 	.word	0x00000000
.L_5:


//--------------------- .nv.compat                --------------------------
	.section	.nv.compat,"",@"SHT_CUDA_COMPAT_INFO"
	.align	4
        /*0000*/ 	.byte	0x02, 0x09, 0x00, 0x00, 0x02, 0x02, 0x01, 0x00, 0x02, 0x05, 0x05, 0x00, 0x03, 0x07, 0x01, 0x01
        /*0010*/ 	.byte	0x02, 0x03, 0x00, 0x00, 0x02, 0x06, 0x01, 0x00, 0x04, 0x0b, 0x08, 0x00, 0x01, 0x00, 0x00, 0x00
        /*0020*/ 	.byte	0x00, 0x00, 0x00, 0x00


//--------------------- .nv.info._Z10vector_addPdS_S_ --------------------------
	.section	.nv.info._Z10vector_addPdS_S_,"",@"SHT_CUDA_INFO"
	.sectionflags	@""
	.align	4


	//----- nvinfo : EIATTR_CUDA_API_VERSION
	.align		4
        /*0000*/ 	.byte	0x04, 0x37
        /*0002*/ 	.short	(.L_7 - .L_6)
.L_6:
        /*0004*/ 	.word	0x00000082


	//----- nvinfo : EIATTR_KPARAM_INFO
	.align		4
.L_7:
        /*0008*/ 	.byte	0x04, 0x17
        /*000a*/ 	.short	(.L_9 - .L_8)
.L_8:
        /*000c*/ 	.word	0x00000000
        /*0010*/ 	.short	0x0002
        /*0012*/ 	.short	0x0010
        /*0014*/ 	.byte	0x00, 0xf5, 0x21, 0x00


	//----- nvinfo : EIATTR_KPARAM_INFO
	.align		4
.L_9:
        /*0018*/ 	.byte	0x04, 0x17
        /*001a*/ 	.short	(.L_11 - .L_10)
.L_10:
        /*001c*/ 	.word	0x00000000
        /*0020*/ 	.short	0x0001
        /*0022*/ 	.short	0x0008
        /*0024*/ 	.byte	0x00, 0xf5, 0x21, 0x00


	//----- nvinfo : EIATTR_KPARAM_INFO
	.align		4
.L_11:
        /*0028*/ 	.byte	0x04, 0x17
        /*002a*/ 	.short	(.L_13 - .L_12)
.L_12:
        /*002c*/ 	.word	0x00000000
        /*0030*/ 	.short	0x0000
        /*0032*/ 	.short	0x0000
        /*0034*/ 	.byte	0x00, 0xf5, 0x21, 0x00


	//----- nvinfo : EIATTR_SPARSE_MMA_MASK
	.align		4
.L_13:
        /*0038*/ 	.byte	0x03, 0x50
        /*003a*/ 	.short	0x0000


	//----- nvinfo : EIATTR_MAXREG_COUNT
	.align		4
        /*003c*/ 	.byte	0x03, 0x1b
        /*003e*/ 	.short	0x00ff


	//----- nvinfo : EIATTR_MERCURY_ISA_VERSION
	.align		4
        /*0040*/ 	.byte	0x03, 0x5f
        /*0042*/ 	.short	0x0101


	//----- nvinfo : EIATTR_VRC_CTA_INIT_COUNT
	.align		4
        /*0044*/ 	.byte	0x02, 0x4a
	.zero		1
	.zero		1


	//----- nvinfo : EIATTR_EXIT_INSTR_OFFSETS
	.align		4
        /*0048*/ 	.byte	0x04, 0x1c
        /*004a*/ 	.short	(.L_15 - .L_14)


	//   ....[0]....
.L_14:
        /*004c*/ 	.word	0x00000600


	//----- nvinfo : EIATTR_CBANK_PARAM_SIZE
	.align		4
.L_15:
        /*0050*/ 	.byte	0x03, 0x19
        /*0052*/ 	.short	0x0018


	//----- nvinfo : EIATTR_PARAM_CBANK
	.align		4
        /*0054*/ 	.byte	0x04, 0x0a
        /*0056*/ 	.short	(.L_17 - .L_16)
	.align		4
.L_16:
        /*0058*/ 	.word	index@(.nv.constant0._Z10vector_addPdS_S_)
        /*005c*/ 	.short	0x0380
        /*005e*/ 	.short	0x0018


	//----- nvinfo : EIATTR_SW_WAR
	.align		4
.L_17:
        /*0060*/ 	.byte	0x04, 0x36
        /*0062*/ 	.short	(.L_19 - .L_18)
.L_18:
        /*0064*/ 	.word	0x00000008
.L_19:


//--------------------- .nv.callgraph             --------------------------
	.section	.nv.callgraph,"",@"SHT_CUDA_CALLGRAPH"
	.align	4
	.sectionentsize	8
	.align		4
        /*0000*/ 	.word	0x00000000
	.align		4
        /*0004*/ 	.word	0xffffffff
	.align		4
        /*0008*/ 	.word	0x00000000
	.align		4
        /*000c*/ 	.word	0xfffffffe
	.align		4
        /*0010*/ 	.word	0x00000000
	.align		4
        /*0014*/ 	.word	0xfffffffd
	.align		4
        /*0018*/ 	.word	0x00000000
	.align		4
        /*001c*/ 	.word	0xfffffffc


//--------------------- .text._Z10vector_addPdS_S_ --------------------------
	.section	.text._Z10vector_addPdS_S_,"ax",@progbits
	.align	128
        .global         _Z10vector_addPdS_S_
        .type           _Z10vector_addPdS_S_,@function
        .size           _Z10vector_addPdS_S_,(.L_x_2 - _Z10vector_addPdS_S_)
        .other          _Z10vector_addPdS_S_,@"STO_CUDA_ENTRY STV_DEFAULT"
_Z10vector_addPdS_S_:
.text._Z10vector_addPdS_S_:
[----:B------:R-:W-:Y:S01]  /*0000*/  LDC R1, c[0x0][0x37c] ;  /* 0x0000df00ff017b82 */ /* 0x000fe20000000800 */
[----:B------:R-:W0:Y:S07]  /*0010*/  S2R R0, SR_TID.X ;  /* 0x0000000000007919 */ /* 0x000e2e0000002100 */
[----:B------:R-:W0:Y:S01]  /*0020*/  S2UR UR4, SR_CTAID.X ;  /* 0x00000000000479c3 */ /* 0x000e220000002500 */
[----:B------:R-:W1:Y:S07]  /*0030*/  LDCU.64 UR6, c[0x0][0x358] ;  /* 0x00006b00ff0677ac */ /* 0x000e6e0008000a00 */
[----:B------:R-:W0:Y:S08]  /*0040*/  LDC R9, c[0x0][0x360] ;  /* 0x0000d800ff097b82 */ /* 0x000e300000000800 */
[----:B------:R-:W2:Y:S08]  /*0050*/  LDC.64 R2, c[0x0][0x380] ;  /* 0x0000e000ff027b82 */ /* 0x000eb00000000a00 */
[----:B------:R-:W3:Y:S08]  /*0060*/  LDC.64 R4, c[0x0][0x388] ;  /* 0x0000e200ff047b82 */ /* 0x000ef00000000a00 */
[----:B------:R-:W4:Y:S01]  /*0070*/  LDC.64 R6, c[0x0][0x390] ;  /* 0x0000e400ff067b82 */ /* 0x000f220000000a00 */
[----:B0-----:R-:W-:Y:S01]  /*0080*/  IMAD R9, R9, UR4, R0 ;  /* 0x0000000409097c24 */ /* 0x001fe2000f8e0200 */
[----:B------:R-:W-:-:S03]  /*0090*/  UMOV UR4, URZ ;  /* 0x000000ff00047c82 */ /* 0x000fc60008000000 */
[----:B--2---:R-:W-:-:S04]  /*00a0*/  IMAD.WIDE R2, R9, 0x8, R2 ;  /* 0x0000000809027825 */ /* 0x004fc800078e0202 */
[----:B---3--:R-:W-:-:S04]  /*00b0*/  IMAD.WIDE R4, R9, 0x8, R4 ;  /* 0x0000000809047825 */ /* 0x008fc800078e0204 */
[----:B-1--4-:R-:W-:-:S07]  /*00c0*/  IMAD.WIDE R6, R9, 0x8, R6 ;  /* 0x0000000809067825 */ /* 0x012fce00078e0206 */
.L_x_0:
[----:B-1----:R-:W2:Y:S04]  /*00d0*/  LDG.E.64 R10, desc[UR6][R4.64] ;  /* 0x00000006040a7981 */ /* 0x002ea8000c1e1b00 */
[----:B------:R-:W3:Y:S01]  /*00e0*/  LDG.E.64 R8, desc[UR6][R2.64] ;  /* 0x0000000602087981 */ /* 0x000ee2000c1e1b00 */
[----:B--2---:R-:W-:-:S08]  /*00f0*/  DMUL R10, R10, R10 ;  /* 0x0000000a0a0a7228 */ /* 0x004fd00000000000 */
[----:B---3--:R-:W-:-:S07]  /*0100*/  DFMA R10, R8, R8, R10 ;  /* 0x00000008080a722b */ /* 0x008fce000000000a */
[----:B------:R0:W-:Y:S04]  /*0110*/  STG.E.64 desc[UR6][R6.64], R10 ;  /* 0x0000000a06007986 */ /* 0x0001e8000c101b06 */
[----:B------:R-:W2:Y:S04]  /*0120*/  LDG.E.64 R12, desc[UR6][R4.64] ;  /* 0x00000006040c7981 */ /* 0x000ea8000c1e1b00 */
        /* <DEDUP_REMOVED lines=9> */
[----:B0-----:R-:W3:Y:S04]  /*01c0*/  LDG.E.64 R10, desc[UR6][R4.64] ;  /* 0x00000006040a7981 */ /* 0x001ee8000c1e1b00 */
[----:B------:R-:W4:Y:S01]  /*01d0*/  LDG.E.64 R8, desc[UR6][R2.64] ;  /* 0x0000000602087981 */ /* 0x000f22000c1e1b00 */
[----:B---3--:R-:W-:-:S08]  /*01e0*/  DMUL R10, R10, R10 ;  /* 0x0000000a0a0a7228 */ /* 0x008fd00000000000 */
[----:B----4-:R-:W-:-:S07]  /*01f0*/  DFMA R10, R8, R8, R10 ;  /* 0x00000008080a722b */ /* 0x010fce000000000a */
[----:B------:R0:W-:Y:S04]  /*0200*/  STG.E.64 desc[UR6][R6.64], R10 ;  /* 0x0000000a06007986 */ /* 0x0001e8000c101b06 */
[----:B-1----:R-:W3:Y:S04]  /*0210*/  LDG.E.64 R12, desc[UR6][R4.64] ;  /* 0x00000006040c7981 */ /* 0x002ee8000c1e1b00 */
[----:B------:R-:W4:Y:S01]  /*0220*/  LDG.E.64 R8, desc[UR6][R2.64] ;  /* 0x0000000602087981 */ /* 0x000f22000c1e1b00 */
[----:B---3--:R-:W-:-:S08]  /*0230*/  DMUL R12, R12, R12 ;  /* 0x0000000c0c0c7228 */ /* 0x008fd00000000000 */
[----:B----4-:R-:W-:-:S07]  /*0240*/  DFMA R12, R8, R8, R12 ;  /* 0x00000008080c722b */ /* 0x010fce000000000c */
[----:B------:R1:W-:Y:S04]  /*0250*/  STG.E.64 desc[UR6][R6.64], R12 ;  /* 0x0000000c06007986 */ /* 0x0003e8000c101b06 */
[----:B--2---:R-:W2:Y:S04]  /*0260*/  LDG.E.64 R14, desc[UR6][R4.64] ;  /* 0x00000006040e7981 */ /* 0x004ea8000c1e1b00 */
        /* <DEDUP_REMOVED lines=49> */
[----:B0-----:R-:W2:Y:S04]  /*0580*/  LDG.E.64 R10, desc[UR6][R4.64] ;  /* 0x00000006040a7981 */ /* 0x001ea8000c1e1b00 */
[----:B------:R-:W3:Y:S01]  /*0590*/  LDG.E.64 R8, desc[UR6][R2.64] ;  /* 0x0000000602087981 */ /* 0x000ee2000c1e1b00 */
[----:B------:R-:W-:-:S04]  /*05a0*/  UIADD3 UR4, UPT, UPT, UR4, 0x10, URZ ;  /* 0x0000001004047890 */ /* 0x000fc8000fffe0ff */
[----:B------:R-:W-:Y:S01]  /*05b0*/  UISETP.NE.AND UP0, UPT, UR4, 0x2710, UPT ;  /* 0x000027100400788c */ /* 0x000fe2000bf05270 */
[----:B--2---:R-:W-:-:S08]  /*05c0*/  DMUL R10, R10, R10 ;  /* 0x0000000a0a0a7228 */ /* 0x004fd00000000000 */
[----:B---3--:R-:W-:-:S07]  /*05d0*/  DFMA R10, R8, R8, R10 ;  /* 0x00000008080a722b */ /* 0x008fce000000000a */
[----:B------:R1:W-:Y:S01]  /*05e0*/  STG.E.64 desc[UR6][R6.64], R10 ;  /* 0x0000000a06007986 */ /* 0x0003e2000c101b06 */
[----:B------:R-:W-:Y:S05]  /*05f0*/  BRA.U UP0, `(.L_x_0) ;  /* 0xfffffff900b47547 */ /* 0x000fea000b83ffff */
[----:B------:R-:W-:Y:S05]  /*0600*/  EXIT ;  /* 0x000000000000794d */ /* 0x000fea0003800000 */
.L_x_1:
[----:B------:R-:W-:-:S00]  /*0610*/  BRA `(.L_x_1) ;  /* 0xfffffffc00fc7947 */ /* 0x000fc0000383ffff */
[----:B------:R-:W-:-:S00]  /*0620*/  NOP ;  /* 0x0000000000007918 */ /* 0x000fc00000000000 */
        /* <DEDUP_REMOVED lines=13> */
.L_x_2:


//--------------------- .nv.shared.reserved.0     --------------------------
	.section	.nv.shared.reserved.0,"aw",@nobits
	.weak		__nv_reservedSMEM_offset_0_alias
	.size		__nv_reservedSMEM_offset_0_alias, 0, 64
	.other		__nv_reservedSMEM_offset_0_alias,@"STO_CUDA_RESERVED_SHARED STV_DEFAULT"
__nv_reservedSMEM_offset_0_alias:
	.zero		0
	.zero		64


//--------------------- .nv.constant0._Z10vector_addPdS_S_ --------------------------
	.section	.nv.constant0._Z10vector_addPdS_S_,"a",@progbits
	.sectionflags	@""
	.align	4
.nv.constant0._Z10vector_addPdS_S_:
	.zero		920


//--------------------- SYMBOLS --------------------------

	.type		.nv.reservedSmem.offset0,@object
	.size		.nv.reservedSmem.offset0,0x4
